	.headerflags	@"EF_CUDA_TEXMODE_UNIFIED EF_CUDA_64BIT_ADDRESS EF_CUDA_ACCELERATORS EF_CUDA_SM90 EF_CUDA_VIRTUAL_SM(EF_CUDA_SM90)"
	.elftype	@"ET_EXEC"


//--------------------- .nv.info                  --------------------------
	.section	.nv.info,"",@"SHT_CUDA_INFO"
	.align	4


	//----- nvinfo : EIATTR_REGCOUNT
	.align		4
        /*0000*/ 	.byte	0x04, 0x2f
        /*0002*/ 	.short	(.L_1 - .L_0)
	.align		4
.L_0:
        /*0004*/ 	.word	index@(triton_poi_fused_cat_4)
        /*0008*/ 	.word	0x00000018


	//----- nvinfo : EIATTR_MIN_STACK_SIZE
	.align		4
.L_1:
        /*000c*/ 	.byte	0x04, 0x12
        /*000e*/ 	.short	(.L_3 - .L_2)
	.align		4
.L_2:
        /*0010*/ 	.word	index@(triton_poi_fused_cat_4)
        /*0014*/ 	.word	0x00000000


	//----- nvinfo : EIATTR_FRAME_SIZE
	.align		4
.L_3:
        /*0018*/ 	.byte	0x04, 0x11
        /*001a*/ 	.short	(.L_5 - .L_4)
	.align		4
.L_4:
        /*001c*/ 	.word	index@(triton_poi_fused_cat_4)
        /*0020*/ 	.word	0x00000000


	//----- nvinfo : EIATTR_MIN_STACK_SIZE
	.align		4
.L_5:
        /*0024*/ 	.byte	0x04, 0x12
        /*0026*/ 	.short	(.L_7 - .L_6)
	.align		4
.L_6:
        /*0028*/ 	.word	index@(triton_poi_fused_cat_4)
        /*002c*/ 	.word	0x00000000
.L_7:


//--------------------- .nv.info.triton_poi_fused_cat_4 --------------------------
	.section	.nv.info.triton_poi_fused_cat_4,"",@"SHT_CUDA_INFO"
	.sectionflags	@""
	.align	4


	//----- nvinfo : EIATTR_CUDA_API_VERSION
	.align		4
        /*0000*/ 	.byte	0x04, 0x37
        /*0002*/ 	.short	(.L_9 - .L_8)
.L_8:
        /*0004*/ 	.word	0x0000007c


	//----- nvinfo : EIATTR_KPARAM_INFO
	.align		4
.L_9:
        /*0008*/ 	.byte	0x04, 0x17
        /*000a*/ 	.short	(.L_11 - .L_10)
.L_10:
        /*000c*/ 	.word	0x00000000
        /*0010*/ 	.short	0x0007
        /*0012*/ 	.short	0x0038
        /*0014*/ 	.byte	0x00, 0xf0, 0x11, 0x00


	//----- nvinfo : EIATTR_KPARAM_INFO
	.align		4
.L_11:
        /*0018*/ 	.byte	0x04, 0x17
        /*001a*/ 	.short	(.L_13 - .L_12)
.L_12:
        /*001c*/ 	.word	0x00000000
        /*0020*/ 	.short	0x0006
        /*0022*/ 	.short	0x0030
        /*0024*/ 	.byte	0x00, 0xf4, 0x21, 0x00


	//----- nvinfo : EIATTR_KPARAM_INFO
	.align		4
.L_13:
        /*0028*/ 	.byte	0x04, 0x17
        /*002a*/ 	.short	(.L_15 - .L_14)
.L_14:
        /*002c*/ 	.word	0x00000000
        /*0030*/ 	.short	0x0005
        /*0032*/ 	.short	0x0028
        /*0034*/ 	.byte	0x00, 0xf4, 0x21, 0x00


	//----- nvinfo : EIATTR_KPARAM_INFO
	.align		4
.L_15:
        /*0038*/ 	.byte	0x04, 0x17
        /*003a*/ 	.short	(.L_17 - .L_16)
.L_16:
        /*003c*/ 	.word	0x00000000
        /*0040*/ 	.short	0x0004
        /*0042*/ 	.short	0x0020
        /*0044*/ 	.byte	0x00, 0xf4, 0x21, 0x00


	//----- nvinfo : EIATTR_KPARAM_INFO
	.align		4
.L_17:
        /*0048*/ 	.byte	0x04, 0x17
        /*004a*/ 	.short	(.L_19 - .L_18)
.L_18:
        /*004c*/ 	.word	0x00000000
        /*0050*/ 	.short	0x0003
        /*0052*/ 	.short	0x0018
        /*0054*/ 	.byte	0x00, 0xf4, 0x21, 0x00


	//----- nvinfo : EIATTR_KPARAM_INFO
	.align		4
.L_19:
        /*0058*/ 	.byte	0x04, 0x17
        /*005a*/ 	.short	(.L_21 - .L_20)
.L_20:
        /*005c*/ 	.word	0x00000000
        /*0060*/ 	.short	0x0002
        /*0062*/ 	.short	0x0010
        /*0064*/ 	.byte	0x00, 0xf4, 0x21, 0x00


	//----- nvinfo : EIATTR_KPARAM_INFO
	.align		4
.L_21:
        /*0068*/ 	.byte	0x04, 0x17
        /*006a*/ 	.short	(.L_23 - .L_22)
.L_22:
        /*006c*/ 	.word	0x00000000
        /*0070*/ 	.short	0x0001
        /*0072*/ 	.short	0x0008
        /*0074*/ 	.byte	0x00, 0xf4, 0x21, 0x00


	//----- nvinfo : EIATTR_KPARAM_INFO
	.align		4
.L_23:
        /*0078*/ 	.byte	0x04, 0x17
        /*007a*/ 	.short	(.L_25 - .L_24)
.L_24:
        /*007c*/ 	.word	0x00000000
        /*0080*/ 	.short	0x0000
        /*0082*/ 	.short	0x0000
        /*0084*/ 	.byte	0x00, 0xf4, 0x21, 0x00


	//----- nvinfo : EIATTR_SPARSE_MMA_MASK
	.align		4
.L_25:
        /*0088*/ 	.byte	0x03, 0x50
        /*008a*/ 	.short	0x0000


	//----- nvinfo : EIATTR_MAXREG_COUNT
	.align		4
        /*008c*/ 	.byte	0x03, 0x1b
        /*008e*/ 	.short	0x00ff


	//----- nvinfo : EIATTR_EXIT_INSTR_OFFSETS
	.align		4
        /*0090*/ 	.byte	0x04, 0x1c
        /*0092*/ 	.short	(.L_27 - .L_26)


	//   ....[0]....
.L_26:
        /*0094*/ 	.word	0x00000350


	//   ....[1]....
        /*0098*/ 	.word	0x00000370


	//----- nvinfo : EIATTR_REQNTID
	.align		4
.L_27:
        /*009c*/ 	.byte	0x04, 0x10
        /*009e*/ 	.short	(.L_29 - .L_28)
.L_28:
        /*00a0*/ 	.word	0x00000080
        /*00a4*/ 	.word	0x00000001
        /*00a8*/ 	.word	0x00000001


	//----- nvinfo : EIATTR_CBANK_PARAM_SIZE
	.align		4
.L_29:
        /*00ac*/ 	.byte	0x03, 0x19
        /*00ae*/ 	.short	0x003c


	//----- nvinfo : EIATTR_PARAM_CBANK
	.align		4
        /*00b0*/ 	.byte	0x04, 0x0a
        /*00b2*/ 	.short	(.L_31 - .L_30)
	.align		4
.L_30:
        /*00b4*/ 	.word	index@(.nv.constant0.triton_poi_fused_cat_4)
        /*00b8*/ 	.short	0x0210
        /*00ba*/ 	.short	0x003c


	//----- nvinfo : EIATTR_SW_WAR
	.align		4
.L_31:
        /*00bc*/ 	.byte	0x04, 0x36
        /*00be*/ 	.short	(.L_33 - .L_32)
.L_32:
        /*00c0*/ 	.word	0x00000008
.L_33:


//--------------------- .nv.callgraph             --------------------------
	.section	.nv.callgraph,"",@"SHT_CUDA_CALLGRAPH"
	.align	4
	.sectionentsize	8
	.align		4
        /*0000*/ 	.word	0x00000000
	.align		4
        /*0004*/ 	.word	0xffffffff
	.align		4
        /*0008*/ 	.word	0x00000000
	.align		4
        /*000c*/ 	.word	0xfffffffe
	.align		4
        /*0010*/ 	.word	0x00000000
	.align		4
        /*0014*/ 	.word	0xfffffffd
	.align		4
        /*0018*/ 	.word	0x00000000
	.align		4
        /*001c*/ 	.word	0xfffffffc


//--------------------- .text.triton_poi_fused_cat_4 --------------------------
	.section	.text.triton_poi_fused_cat_4,"ax",@progbits
	.align	128
        .global         triton_poi_fused_cat_4
        .type           triton_poi_fused_cat_4,@function
        .size           triton_poi_fused_cat_4,(.L_x_1 - triton_poi_fused_cat_4)
        .other          triton_poi_fused_cat_4,@"STO_CUDA_ENTRY STV_DEFAULT"
triton_poi_fused_cat_4:
.text.triton_poi_fused_cat_4:
[----:B------:R-:W0:Y:S01]  /*0000*/  LDC R1, c[0x0][0x28] ;  /* 0x00000a00ff017b82 */ /* 0x000e220000000800 */
[----:B------:R-:W1:Y:S07]  /*0010*/  S2R R0, SR_TID.X ;  /* 0x0000000000007919 */ /* 0x000e6e0000002100 */
[----:B------:R-:W2:Y:S01]  /*0020*/  LDC.64 R12, c[0x0][0x220] ;  /* 0x00008800ff0c7b82 */ /* 0x000ea20000000a00 */
[----:B------:R-:W-:Y:S01]  /*0030*/  ULDC.64 UR4, c[0x0][0x218] ;  /* 0x0000860000047ab9 */ /* 0x000fe20000000a00 */
[----:B------:R-:W3:Y:S06]  /*0040*/  S2R R3, SR_CTAID.X ;  /* 0x0000000000037919 */ /* 0x000eec0000002500 */
[----:B------:R-:W4:Y:S08]  /*0050*/  LDC.64 R8, c[0x0][0x228] ;  /* 0x00008a00ff087b82 */ /* 0x000f300000000a00 */
[----:B------:R-:W5:Y:S08]  /*0060*/  LDC.64 R6, c[0x0][0x210] ;  /* 0x00008400ff067b82 */ /* 0x000f700000000a00 */
[----:B------:R-:W4:Y:S01]  /*0070*/  LDC.64 R4, c[0x0][0x230] ;  /* 0x00008c00ff047b82 */ /* 0x000f220000000a00 */
[----:B-1----:R-:W-:-:S05]  /*0080*/  LOP3.LUT R0, R0, 0x7f, RZ, 0xc0, !PT ;  /* 0x0000007f00007812 */ /* 0x002fca00078ec0ff */
[----:B---3--:R-:W-:-:S05]  /*0090*/  IMAD R0, R3, 0x80, R0 ;  /* 0x0000008003007824 */ /* 0x008fca00078e0200 */
[----:B------:R-:W-:Y:S02]  /*00a0*/  SHF.R.S32.HI R3, RZ, 0x1f, R0 ;  /* 0x0000001fff037819 */ /* 0x000fe40000011400 */
[----:B------:R-:W-:Y:S02]  /*00b0*/  ISETP.GE.AND P0, PT, R0, 0x80, PT ;  /* 0x000000800000780c */ /* 0x000fe40003f06270 */
[----:B------:R-:W-:-:S04]  /*00c0*/  LEA.HI R3, R3, R0, RZ, 0x3 ;  /* 0x0000000003037211 */ /* 0x000fc800078f18ff */
[----:B------:R-:W-:Y:S02]  /*00d0*/  LOP3.LUT R15, R3, 0xfffffff8, RZ, 0xc0, !PT ;  /* 0xfffffff8030f7812 */ /* 0x000fe400078ec0ff */
[----:B------:R-:W-:Y:S02]  /*00e0*/  SHF.R.S32.HI R19, RZ, 0x3, R3 ;  /* 0x00000003ff137819 */ /* 0x000fe40000011403 */
[----:B------:R-:W1:Y:S01]  /*00f0*/  LDC.64 R2, c[0x0][0x238] ;  /* 0x00008e00ff027b82 */ /* 0x000e620000000a00 */
[----:B------:R-:W-:Y:S02]  /*0100*/  IMAD.IADD R15, R0, 0x1, -R15 ;  /* 0x00000001000f7824 */ /* 0x000fe400078e0a0f */
[C---:B------:R-:W-:Y:S02]  /*0110*/  IMAD.SHL.U32 R14, R19.reuse, 0x4, RZ ;  /* 0x00000004130e7824 */ /* 0x040fe400078e00ff */
[----:B--2---:R-:W-:Y:S01]  /*0120*/  IMAD.WIDE R12, R19, 0x4, R12 ;  /* 0x00000004130c7825 */ /* 0x004fe200078e020c */
[----:B------:R-:W-:-:S02]  /*0130*/  SHF.R.S32.HI R11, RZ, 0x1f, R15 ;  /* 0x0000001fff0b7819 */ /* 0x000fc4000001140f */
[----:B------:R-:W-:Y:S01]  /*0140*/  IADD3 R10, P2, R15, R14, RZ ;  /* 0x0000000e0f0a7210 */ /* 0x000fe20007f5e0ff */
[C---:B------:R-:W-:Y:S01]  /*0150*/  IMAD.IADD R21, R15.reuse, 0x1, R14 ;  /* 0x000000010f157824 */ /* 0x040fe200078e020e */
[C---:B------:R-:W-:Y:S02]  /*0160*/  ISETP.GT.AND P1, PT, R15.reuse, 0x3, !P0 ;  /* 0x000000030f00780c */ /* 0x040fe40004724270 */
[----:B------:R-:W-:Y:S02]  /*0170*/  LEA.HI.X.SX32 R11, R14, R11, 0x1, P2 ;  /* 0x0000000b0e0b7211 */ /* 0x000fe400010f0eff */
[C---:B------:R-:W-:Y:S02]  /*0180*/  LEA R16, P2, R10.reuse, UR4, 0x2 ;  /* 0x000000040a107c11 */ /* 0x040fe4000f8410ff */
[----:B------:R-:W-:Y:S02]  /*0190*/  ISETP.GE.AND P3, PT, R15, 0x4, PT ;  /* 0x000000040f00780c */ /* 0x000fe40003f66270 */
[----:B------:R-:W-:-:S02]  /*01a0*/  LEA.HI.X R17, R10, UR5, R11, 0x2, P2 ;  /* 0x000000050a117c11 */ /* 0x000fc400090f140b */
[----:B------:R-:W-:Y:S01]  /*01b0*/  CS2R R10, SRZ ;  /* 0x00000000000a7805 */ /* 0x000fe2000001ff00 */
[----:B----4-:R-:W-:Y:S01]  /*01c0*/  IMAD.WIDE R8, R19, 0x4, R8 ;  /* 0x0000000413087825 */ /* 0x010fe200078e0208 */
[----:B------:R-:W-:Y:S01]  /*01d0*/  ULDC.64 UR4, c[0x0][0x208] ;  /* 0x0000820000047ab9 */ /* 0x000fe20000000a00 */
[----:B------:R-:W-:Y:S02]  /*01e0*/  CS2R R18, SRZ ;  /* 0x0000000000127805 */ /* 0x000fe4000001ff00 */
[----:B------:R-:W-:Y:S01]  /*01f0*/  ISETP.LT.AND P2, PT, R0, 0x80, !P3 ;  /* 0x000000800000780c */ /* 0x000fe20005f41270 */
[----:B-----5:R-:W-:Y:S01]  /*0200*/  IMAD.WIDE R6, R21, 0x4, R6 ;  /* 0x0000000415067825 */ /* 0x020fe200078e0206 */
[----:B------:R-:W2:Y:S01]  /*0210*/  @P1 LDG.E.EL R10, desc[UR4][R16.64+-0x10] ;  /* 0xfffff004100a1981 */ /* 0x000ea2000c2e1900 */
[----:B------:R-:W-:-:S03]  /*0220*/  CS2R R20, SRZ ;  /* 0x0000000000147805 */ /* 0x000fc6000001ff00 */
[----:B------:R-:W3:Y:S01]  /*0230*/  @P1 LDG.E.EL R11, desc[UR4][R12.64] ;  /* 0x000000040c0b1981 */ /* 0x000ee2000c2e1900 */
[----:B0-----:R-:W-:-:S03]  /*0240*/  IMAD.WIDE R4, R15, 0x4, R4 ;  /* 0x000000040f047825 */ /* 0x001fc600078e0204 */
[----:B------:R-:W4:Y:S01]  /*0250*/  @P1 LDG.E.EL R19, desc[UR4][R8.64] ;  /* 0x0000000408131981 */ /* 0x000f22000c2e1900 */
[----:B-1----:R-:W-:Y:S02]  /*0260*/  IMAD.WIDE R14, R15, 0x4, R2 ;  /* 0x000000040f0e7825 */ /* 0x002fe400078e0202 */
[----:B------:R-:W0:Y:S01]  /*0270*/  LDC.64 R2, c[0x0][0x240] ;  /* 0x00009000ff027b82 */ /* 0x000e220000000a00 */
[----:B------:R-:W5:Y:S04]  /*0280*/  @P1 LDG.E.EL R20, desc[UR4][R4.64+-0x10] ;  /* 0xfffff00404141981 */ /* 0x000f68000c2e1900 */
[----:B------:R-:W5:Y:S04]  /*0290*/  @P1 LDG.E.EL R21, desc[UR4][R14.64+-0x10] ;  /* 0xfffff0040e151981 */ /* 0x000f68000c2e1900 */
[----:B------:R-:W5:Y:S01]  /*02a0*/  @P2 LDG.E.EL R18, desc[UR4][R6.64] ;  /* 0x0000000406122981 */ /* 0x000f62000c2e1900 */
[----:B0-----:R-:W-:Y:S01]  /*02b0*/  IMAD.WIDE R2, R0, 0x4, R2 ;  /* 0x0000000400027825 */ /* 0x001fe200078e0202 */
[----:B--2---:R-:W-:-:S02]  /*02c0*/  SEL R10, R10, RZ, P1 ;  /* 0x000000ff0a0a7207 */ /* 0x004fc40000800000 */
[----:B---3--:R-:W-:Y:S02]  /*02d0*/  SEL R11, R11, RZ, P1 ;  /* 0x000000ff0b0b7207 */ /* 0x008fe40000800000 */
[----:B----4-:R-:W-:-:S03]  /*02e0*/  SEL R19, R19, RZ, P1 ;  /* 0x000000ff13137207 */ /* 0x010fc60000800000 */
[----:B------:R-:W-:Y:S01]  /*02f0*/  FADD R10, R10, -R11 ;  /* 0x8000000b0a0a7221 */ /* 0x000fe20000000000 */
[----:B-----5:R-:W-:-:S03]  /*0300*/  SEL R20, R20, RZ, P1 ;  /* 0x000000ff14147207 */ /* 0x020fc60000800000 */
[----:B------:R-:W-:Y:S01]  /*0310*/  FMUL R10, R10, R19 ;  /* 0x000000130a0a7220 */ /* 0x000fe20000400000 */
[----:B------:R-:W-:Y:S02]  /*0320*/  SEL R21, R21, RZ, P1 ;  /* 0x000000ff15157207 */ /* 0x000fe40000800000 */
[----:B------:R-:W-:-:S03]  /*0330*/  SEL R9, R18, RZ, P2 ;  /* 0x000000ff12097207 */ /* 0x000fc60001000000 */
[----:B------:R-:W-:Y:S01]  /*0340*/  @P3 FFMA R9, R10, R20, R21 ;  /* 0x000000140a093223 */ /* 0x000fe20000000015 */
[----:B------:R-:W-:Y:S06]  /*0350*/  @P0 EXIT ;  /* 0x000000000000094d */ /* 0x000fec0003800000 */
[----:B------:R-:W-:Y:S01]  /*0360*/  STG.E desc[UR4][R2.64], R9 ;  /* 0x0000000902007986 */ /* 0x000fe2000c101904 */
[----:B------:R-:W-:Y:S05]  /*0370*/  EXIT ;  /* 0x000000000000794d */ /* 0x000fea0003800000 */
.L_x_0:
[----:B------:R-:W-:-:S00]  /*0380*/  BRA `(.L_x_0) ;  /* 0xfffffffc00fc7947 */ /* 0x000fc0000383ffff */
[----:B------:R-:W-:-:S00]  /*0390*/  NOP ;  /* 0x0000000000007918 */ /* 0x000fc00000000000 */
        /* <DEDUP_REMOVED lines=14> */
.L_x_1:


//--------------------- .nv.constant0.triton_poi_fused_cat_4 --------------------------
	.section	.nv.constant0.triton_poi_fused_cat_4,"a",@progbits
	.sectionflags	@""
	.align	4
.nv.constant0.triton_poi_fused_cat_4:
	.zero		588
